//
// Generated by NVIDIA NVVM Compiler
//
// Compiler Build ID: CL-36424714
// Cuda compilation tools, release 13.0, V13.0.88
// Based on NVVM 20.0.0
//

.version 9.0
.target sm_100
.address_size 64

	// .globl	_Z6kernelPiS_S_
// _ZZ6kernelPiS_S_E7local_a has been demoted

.visible .entry _Z6kernelPiS_S_(
	.param .u64 .ptr .align 1 _Z6kernelPiS_S__param_0,
	.param .u64 .ptr .align 1 _Z6kernelPiS_S__param_1,
	.param .u64 .ptr .align 1 _Z6kernelPiS_S__param_2
)
{
	.reg .pred 	%p<5>;
	.reg .b32 	%r<29>;
	.reg .b64 	%rd<13>;
	// demoted variable
	.shared .align 4 .b8 _ZZ6kernelPiS_S_E7local_a[24];
	ld.param.u64 	%rd5, [_Z6kernelPiS_S__param_0];
	ld.param.u64 	%rd4, [_Z6kernelPiS_S__param_1];
	ld.param.u64 	%rd6, [_Z6kernelPiS_S__param_2];
	cvta.to.global.u64 	%rd1, %rd5;
	cvta.to.global.u64 	%rd2, %rd6;
	mov.u32 	%r1, %tid.x;
	mov.u32 	%r11, %ctaid.x;
	mov.u32 	%r2, %ntid.x;
	mad.lo.s32 	%r28, %r11, %r2, %r1;
	ld.global.u32 	%r27, [%rd2];
	setp.ge.s32 	%p1, %r28, %r27;
	@%p1 bra 	$L__BB0_6;
	shl.b32 	%r12, %r1, 2;
	mov.u32 	%r13, _ZZ6kernelPiS_S_E7local_a;
	add.s32 	%r5, %r13, %r12;
	shl.b32 	%r14, %r2, 2;
	add.s32 	%r6, %r5, %r14;
	cvta.to.global.u64 	%rd3, %rd4;
$L__BB0_2:
	mul.wide.s32 	%rd7, %r28, 4;
	add.s64 	%rd8, %rd1, %rd7;
	ld.global.u32 	%r15, [%rd8];
	st.shared.u32 	[%r5], %r15;
	add.s32 	%r16, %r27, -2;
	setp.ge.s32 	%p2, %r28, %r16;
	@%p2 bra 	$L__BB0_6;
	setp.gt.u32 	%p3, %r1, 1;
	@%p3 bra 	$L__BB0_5;
	add.s32 	%r17, %r28, %r2;
	mul.wide.u32 	%rd9, %r17, 4;
	add.s64 	%rd10, %rd1, %rd9;
	ld.global.u32 	%r18, [%rd10];
	st.shared.u32 	[%r6], %r18;
$L__BB0_5:
	bar.sync 	0;
	ld.shared.u32 	%r19, [%r5];
	ld.shared.u32 	%r20, [%r5+4];
	add.s32 	%r21, %r20, %r19;
	ld.shared.u32 	%r22, [%r5+8];
	add.s32 	%r23, %r21, %r22;
	mul.lo.s32 	%r24, %r19, %r22;
	mul.lo.s32 	%r25, %r24, %r20;
	div.s32 	%r26, %r23, %r25;
	add.s64 	%rd12, %rd3, %rd7;
	st.global.u32 	[%rd12], %r26;
	add.s32 	%r28, %r28, 12;
	ld.global.u32 	%r27, [%rd2];
	setp.lt.s32 	%p4, %r28, %r27;
	@%p4 bra 	$L__BB0_2;
$L__BB0_6:
	ret;

}


// ===== COMPILED SASS (sm_100) =====

	.target	sm_100

	.elftype	@"ET_EXEC"


//--------------------- .note.nv.tkinfo           --------------------------
	.section	.note.nv.tkinfo,"",@"SHT_NOTE"
	.sectionflags	@"SHF_NOTE_NV_TKINFO"
	.tkinfo
        /*0018*/ 	.word	0x00000002
        /*0030*/ 	.string	""
        /*0030*/ 	.string	"ptxas"
        /*0030*/ 	.string	"Cuda compilation tools, release 13.0, V13.0.88"
        /*0030*/ 	.string	"Build cuda_13.0.r13.0/compiler.36424714_0"
        /*0030*/ 	.string	"-arch sm_100 -m 64 "



//--------------------- .note.nv.cuinfo           --------------------------
	.section	.note.nv.cuinfo,"",@"SHT_NOTE"
	.sectionflags	@"SHF_NOTE_NV_CUINFO"
        /*0018*/ 	.short	0x0002
        /*001a*/ 	.short	0x0064
        /*001c*/ 	.short	0x0082
	.zero		2


//--------------------- .nv.info                  --------------------------
	.section	.nv.info,"",@"SHT_CUDA_INFO"
	.align	4


	//----- nvinfo : EIATTR_REGCOUNT
	.align		4
        /*0000*/ 	.byte	0x04, 0x2f
        /*0002*/ 	.short	(.L_1 - .L_0)
	.align		4
.L_0:
        /*0004*/ 	.word	index@(_Z6kernelPiS_S_)
        /*0008*/ 	.word	0x00000018


	//----- nvinfo : EIATTR_FRAME_SIZE
	.align		4
.L_1:
        /*000c*/ 	.byte	0x04, 0x11
        /*000e*/ 	.short	(.L_3 - .L_2)
	.align		4
.L_2:
        /*0010*/ 	.word	index@(_Z6kernelPiS_S_)
        /*0014*/ 	.word	0x00000000


	//----- nvinfo : EIATTR_MIN_STACK_SIZE
	.align		4
.L_3:
        /*0018*/ 	.byte	0x04, 0x12
        /*001a*/ 	.short	(.L_5 - .L_4)
	.align		4
.L_4:
        /*001c*/ 	.word	index@(_Z6kernelPiS_S_)
        /*0020*/ 	.word	0x00000000
.L_5:


//--------------------- .nv.compat                --------------------------
	.section	.nv.compat,"",@"SHT_CUDA_COMPAT_INFO"
	.align	4
        /*0000*/ 	.byte	0x02, 0x09, 0x00, 0x00, 0x02, 0x02, 0x01, 0x00, 0x02, 0x05, 0x05, 0x00, 0x03, 0x07, 0x01, 0x01
        /*0010*/ 	.byte	0x02, 0x03, 0x00, 0x00, 0x02, 0x06, 0x01, 0x00, 0x04, 0x0b, 0x08, 0x00, 0x09, 0x00, 0x00, 0x00
        /*0020*/ 	.byte	0x00, 0x00, 0x00, 0x00


//--------------------- .nv.info._Z6kernelPiS_S_  --------------------------
	.section	.nv.info._Z6kernelPiS_S_,"",@"SHT_CUDA_INFO"
	.sectionflags	@""
	.align	4


	//----- nvinfo : EIATTR_CUDA_API_VERSION
	.align		4
        /*0000*/ 	.byte	0x04, 0x37
        /*0002*/ 	.short	(.L_7 - .L_6)
.L_6:
        /*0004*/ 	.word	0x00000082


	//----- nvinfo : EIATTR_KPARAM_INFO
	.align		4
.L_7:
        /*0008*/ 	.byte	0x04, 0x17
        /*000a*/ 	.short	(.L_9 - .L_8)
.L_8:
        /*000c*/ 	.word	0x00000000
        /*0010*/ 	.short	0x0002
        /*0012*/ 	.short	0x0010
        /*0014*/ 	.byte	0x00, 0xf5, 0x21, 0x00


	//----- nvinfo : EIATTR_KPARAM_INFO
	.align		4
.L_9:
        /*0018*/ 	.byte	0x04, 0x17
        /*001a*/ 	.short	(.L_11 - .L_10)
.L_10:
        /*001c*/ 	.word	0x00000000
        /*0020*/ 	.short	0x0001
        /*0022*/ 	.short	0x0008
        /*0024*/ 	.byte	0x00, 0xf5, 0x21, 0x00


	//----- nvinfo : EIATTR_KPARAM_INFO
	.align		4
.L_11:
        /*0028*/ 	.byte	0x04, 0x17
        /*002a*/ 	.short	(.L_13 - .L_12)
.L_12:
        /*002c*/ 	.word	0x00000000
        /*0030*/ 	.short	0x0000
        /*0032*/ 	.short	0x0000
        /*0034*/ 	.byte	0x00, 0xf5, 0x21, 0x00


	//----- nvinfo : EIATTR_SPARSE_MMA_MASK
	.align		4
.L_13:
        /*0038*/ 	.byte	0x03, 0x50
        /*003a*/ 	.short	0x0000


	//----- nvinfo : EIATTR_MAXREG_COUNT
	.align		4
        /*003c*/ 	.byte	0x03, 0x1b
        /*003e*/ 	.short	0x00ff


	//----- nvinfo : EIATTR_NUM_BARRIERS
	.align		4
        /*0040*/ 	.byte	0x02, 0x4c
        /*0042*/ 	.byte	0x01
	.zero		1


	//----- nvinfo : EIATTR_MERCURY_ISA_VERSION
	.align		4
        /*0044*/ 	.byte	0x03, 0x5f
        /*0046*/ 	.short	0x0101


	//----- nvinfo : EIATTR_VRC_CTA_INIT_COUNT
	.align		4
        /*0048*/ 	.byte	0x02, 0x4a
	.zero		1
	.zero		1


	//----- nvinfo : EIATTR_EXIT_INSTR_OFFSETS
	.align		4
        /*004c*/ 	.byte	0x04, 0x1c
        /*004e*/ 	.short	(.L_15 - .L_14)


	//   ....[0]....
.L_14:
        /*0050*/ 	.word	0x00000090


	//   ....[1]....
        /*0054*/ 	.word	0x00000160


	//   ....[2]....
        /*0058*/ 	.word	0x00000450


	//----- nvinfo : EIATTR_CRS_STACK_SIZE
	.align		4
.L_15:
        /*005c*/ 	.byte	0x04, 0x1e
        /*005e*/ 	.short	(.L_17 - .L_16)
.L_16:
        /*0060*/ 	.word	0x00000000


	//----- nvinfo : EIATTR_CBANK_PARAM_SIZE
	.align		4
.L_17:
        /*0064*/ 	.byte	0x03, 0x19
        /*0066*/ 	.short	0x0018


	//----- nvinfo : EIATTR_PARAM_CBANK
	.align		4
        /*0068*/ 	.byte	0x04, 0x0a
        /*006a*/ 	.short	(.L_19 - .L_18)
	.align		4
.L_18:
        /*006c*/ 	.word	index@(.nv.constant0._Z6kernelPiS_S_)
        /*0070*/ 	.short	0x0380
        /*0072*/ 	.short	0x0018


	//----- nvinfo : EIATTR_SW_WAR
	.align		4
.L_19:
        /*0074*/ 	.byte	0x04, 0x36
        /*0076*/ 	.short	(.L_21 - .L_20)
.L_20:
        /*0078*/ 	.word	0x00000008
.L_21:


//--------------------- .nv.callgraph             --------------------------
	.section	.nv.callgraph,"",@"SHT_CUDA_CALLGRAPH"
	.align	4
	.sectionentsize	8
	.align		4
        /*0000*/ 	.word	0x00000000
	.align		4
        /*0004*/ 	.word	0xffffffff
	.align		4
        /*0008*/ 	.word	0x00000000
	.align		4
        /*000c*/ 	.word	0xfffffffe
	.align		4
        /*0010*/ 	.word	0x00000000
	.align		4
        /*0014*/ 	.word	0xfffffffd
	.align		4
        /*0018*/ 	.word	0x00000000
	.align		4
        /*001c*/ 	.word	0xfffffffc


//--------------------- .text._Z6kernelPiS_S_     --------------------------
	.section	.text._Z6kernelPiS_S_,"ax",@progbits
	.align	128
        .global         _Z6kernelPiS_S_
        .type           _Z6kernelPiS_S_,@function
        .size           _Z6kernelPiS_S_,(.L_x_3 - _Z6kernelPiS_S_)
        .other          _Z6kernelPiS_S_,@"STO_CUDA_ENTRY STV_DEFAULT"
_Z6kernelPiS_S_:
.text._Z6kernelPiS_S_:
[----:B------:R-:W-:Y:S08]  /*0000*/  LDC R1, c[0x0][0x37c] ;  /* 0x0000df00ff017b82 */ /* 0x000ff00000000800 */
[----:B------:R-:W0:Y:S01]  /*0010*/  LDC.64 R2, c[0x0][0x390] ;  /* 0x0000e400ff027b82 */ /* 0x000e220000000a00 */
[----:B------:R-:W0:Y:S02]  /*0020*/  LDCU.64 UR6, c[0x0][0x358] ;  /* 0x00006b00ff0677ac */ /* 0x000e240008000a00 */
[----:B0-----:R-:W2:Y:S05]  /*0030*/  LDG.E R14, desc[UR6][R2.64] ;  /* 0x00000006020e7981 */ /* 0x001eaa000c1e1900 */
[----:B------:R-:W0:Y:S01]  /*0040*/  S2UR UR4, SR_CTAID.X ;  /* 0x00000000000479c3 */ /* 0x000e220000002500 */
[----:B------:R-:W0:Y:S07]  /*0050*/  S2R R0, SR_TID.X ;  /* 0x0000000000007919 */ /* 0x000e2e0000002100 */
[----:B------:R-:W0:Y:S02]  /*0060*/  LDC R9, c[0x0][0x360] ;  /* 0x0000d800ff097b82 */ /* 0x000e240000000800 */
[----:B0-----:R-:W-:-:S05]  /*0070*/  IMAD R13, R9, UR4, R0 ;  /* 0x00000004090d7c24 */ /* 0x001fca000f8e0200 */
[----:B--2---:R-:W-:-:S13]  /*0080*/  ISETP.GE.AND P0, PT, R13, R14, PT ;  /* 0x0000000e0d00720c */ /* 0x004fda0003f06270 */
[----:B------:R-:W-:Y:S05]  /*0090*/  @P0 EXIT ;  /* 0x000000000000094d */ /* 0x000fea0003800000 */
[----:B------:R-:W0:Y:S01]  /*00a0*/  S2UR UR5, SR_CgaCtaId ;  /* 0x00000000000579c3 */ /* 0x000e220000008800 */
[----:B------:R-:W-:-:S07]  /*00b0*/  UMOV UR4, 0x400 ;  /* 0x0000040000047882 */ /* 0x000fce0000000000 */
[----:B------:R-:W1:Y:S08]  /*00c0*/  LDC.64 R4, c[0x0][0x380] ;  /* 0x0000e000ff047b82 */ /* 0x000e700000000a00 */
[----:B------:R-:W2:Y:S01]  /*00d0*/  LDC.64 R6, c[0x0][0x388] ;  /* 0x0000e200ff067b82 */ /* 0x000ea20000000a00 */
[----:B0-----:R-:W-:-:S06]  /*00e0*/  ULEA UR4, UR5, UR4, 0x18 ;  /* 0x0000000405047291 */ /* 0x001fcc000f8ec0ff */
[----:B------:R-:W-:-:S05]  /*00f0*/  LEA R8, R0, UR4, 0x2 ;  /* 0x0000000400087c11 */ /* 0x000fca000f8e10ff */
[----:B------:R-:W-:-:S07]  /*0100*/  IMAD R12, R9, 0x4, R8 ;  /* 0x00000004090c7824 */ /* 0x000fce00078e0208 */
.L_x_1:
[----:B-1----:R-:W-:-:S06]  /*0110*/  IMAD.WIDE R10, R13, 0x4, R4 ;  /* 0x000000040d0a7825 */ /* 0x002fcc00078e0204 */
[----:B------:R-:W3:Y:S01]  /*0120*/  LDG.E R11, desc[UR6][R10.64] ;  /* 0x000000060a0b7981 */ /* 0x000ee2000c1e1900 */
[----:B------:R-:W-:-:S05]  /*0130*/  VIADD R14, R14, 0xfffffffe ;  /* 0xfffffffe0e0e7836 */ /* 0x000fca0000000000 */
[----:B------:R-:W-:Y:S01]  /*0140*/  ISETP.GE.AND P0, PT, R13, R14, PT ;  /* 0x0000000e0d00720c */ /* 0x000fe20003f06270 */
[----:B---3--:R0:W-:-:S12]  /*0150*/  STS [R8], R11 ;  /* 0x0000000b08007388 */ /* 0x0081d80000000800 */
[----:B------:R-:W-:Y:S05]  /*0160*/  @P0 EXIT ;  /* 0x000000000000094d */ /* 0x000fea0003800000 */
[----:B------:R-:W-:-:S13]  /*0170*/  ISETP.GT.U32.AND P0, PT, R0, 0x1, PT ;  /* 0x000000010000780c */ /* 0x000fda0003f04070 */
[----:B------:R-:W-:Y:S05]  /*0180*/  @P0 BRA `(.L_x_0) ;  /* 0x0000000000100947 */ /* 0x000fea0003800000 */
[----:B0-----:R-:W-:-:S05]  /*0190*/  IADD3 R11, PT, PT, R9, R13, RZ ;  /* 0x0000000d090b7210 */ /* 0x001fca0007ffe0ff */
[----:B------:R-:W-:-:S06]  /*01a0*/  IMAD.WIDE.U32 R10, R11, 0x4, R4 ;  /* 0x000000040b0a7825 */ /* 0x000fcc00078e0004 */
[----:B------:R-:W3:Y:S04]  /*01b0*/  LDG.E R11, desc[UR6][R10.64] ;  /* 0x000000060a0b7981 */ /* 0x000ee8000c1e1900 */
[----:B---3--:R1:W-:Y:S02]  /*01c0*/  STS [R12], R11 ;  /* 0x0000000b0c007388 */ /* 0x0083e40000000800 */
.L_x_0:
[----:B------:R-:W-:Y:S05]  /*01d0*/  WARPSYNC.ALL ;  /* 0x0000000000007948 */ /* 0x000fea0003800000 */
[----:B------:R-:W-:Y:S06]  /*01e0*/  BAR.SYNC.DEFER_BLOCKING 0x0 ;  /* 0x0000000000007b1d */ /* 0x000fec0000010000 */
[----:B------:R-:W-:Y:S04]  /*01f0*/  LDS R10, [R8] ;  /* 0x00000000080a7984 */ /* 0x000fe80000000800 */
[----:B------:R-:W3:Y:S04]  /*0200*/  LDS R19, [R8+0x8] ;  /* 0x0000080008137984 */ /* 0x000ee80000000800 */
[----:B------:R-:W4:Y:S01]  /*0210*/  LDS R17, [R8+0x4] ;  /* 0x0000040008117984 */ /* 0x000f220000000800 */
[----:B---3--:R-:W-:-:S04]  /*0220*/  IMAD R14, R10, R19, RZ ;  /* 0x000000130a0e7224 */ /* 0x008fc800078e02ff */
[----:B----4-:R-:W-:Y:S01]  /*0230*/  IMAD R14, R17, R14, RZ ;  /* 0x0000000e110e7224 */ /* 0x010fe200078e02ff */
[----:B------:R-:W-:-:S04]  /*0240*/  IADD3 R17, PT, PT, R19, R17, R10 ;  /* 0x0000001113117210 */ /* 0x000fc80007ffe00a */
[-C--:B------:R-:W-:Y:S02]  /*0250*/  IABS R15, R14.reuse ;  /* 0x0000000e000f7213 */ /* 0x080fe40000000000 */
[----:B------:R-:W-:Y:S02]  /*0260*/  IABS R21, R17 ;  /* 0x0000001100157213 */ /* 0x000fe40000000000 */
[----:B------:R-:W3:Y:S01]  /*0270*/  I2F.RP R16, R15 ;  /* 0x0000000f00107306 */ /* 0x000ee20000209400 */
[----:B------:R-:W-:-:S04]  /*0280*/  LOP3.LUT R17, R17, R14, RZ, 0x3c, !PT ;  /* 0x0000000e11117212 */ /* 0x000fc800078e3cff */
[----:B------:R-:W-:-:S03]  /*0290*/  ISETP.GE.AND P1, PT, R17, RZ, PT ;  /* 0x000000ff1100720c */ /* 0x000fc60003f26270 */
[----:B---3--:R-:W0:Y:S02]  /*02a0*/  MUFU.RCP R16, R16 ;  /* 0x0000001000107308 */ /* 0x008e240000001000 */
[----:B01----:R-:W-:-:S06]  /*02b0*/  VIADD R11, R16, 0xffffffe ;  /* 0x0ffffffe100b7836 */ /* 0x003fcc0000000000 */
[----:B------:R-:W0:Y:S02]  /*02c0*/  F2I.FTZ.U32.TRUNC.NTZ R11, R11 ;  /* 0x0000000b000b7305 */ /* 0x000e24000021f000 */
[----:B0-----:R-:W-:-:S05]  /*02d0*/  IMAD.MOV R18, RZ, RZ, -R11 ;  /* 0x000000ffff127224 */ /* 0x001fca00078e0a0b */
[----:B------:R-:W-:Y:S02]  /*02e0*/  MOV R10, R18 ;  /* 0x00000012000a7202 */ /* 0x000fe40000000f00 */
[----:B------:R-:W-:-:S03]  /*02f0*/  IABS R18, R14 ;  /* 0x0000000e00127213 */ /* 0x000fc60000000000 */
[----:B------:R-:W-:Y:S01]  /*0300*/  IMAD R19, R10, R15, RZ ;  /* 0x0000000f0a137224 */ /* 0x000fe200078e02ff */
[----:B------:R-:W-:Y:S01]  /*0310*/  IADD3 R16, PT, PT, RZ, -R18, RZ ;  /* 0x80000012ff107210 */ /* 0x000fe20007ffe0ff */
[----:B------:R-:W-:-:S04]  /*0320*/  IMAD.MOV.U32 R10, RZ, RZ, RZ ;  /* 0x000000ffff0a7224 */ /* 0x000fc800078e00ff */
[----:B------:R-:W-:-:S06]  /*0330*/  IMAD.HI.U32 R10, R11, R19, R10 ;  /* 0x000000130b0a7227 */ /* 0x000fcc00078e000a */
[----:B------:R-:W-:-:S04]  /*0340*/  IMAD.HI.U32 R10, R10, R21, RZ ;  /* 0x000000150a0a7227 */ /* 0x000fc800078e00ff */
[----:B------:R-:W-:-:S05]  /*0350*/  IMAD R16, R10, R16, R21 ;  /* 0x000000100a107224 */ /* 0x000fca00078e0215 */
[----:B------:R-:W-:-:S13]  /*0360*/  ISETP.GT.U32.AND P2, PT, R15, R16, PT ;  /* 0x000000100f00720c */ /* 0x000fda0003f44070 */
[----:B------:R-:W-:Y:S01]  /*0370*/  @!P2 IMAD.IADD R16, R16, 0x1, -R15 ;  /* 0x000000011010a824 */ /* 0x000fe200078e0a0f */
[----:B------:R-:W-:Y:S02]  /*0380*/  @!P2 IADD3 R10, PT, PT, R10, 0x1, RZ ;  /* 0x000000010a0aa810 */ /* 0x000fe40007ffe0ff */
[----:B------:R-:W-:Y:S02]  /*0390*/  ISETP.NE.AND P2, PT, R14, RZ, PT ;  /* 0x000000ff0e00720c */ /* 0x000fe40003f45270 */
[----:B------:R-:W-:-:S13]  /*03a0*/  ISETP.GE.U32.AND P0, PT, R16, R15, PT ;  /* 0x0000000f1000720c */ /* 0x000fda0003f06070 */
[----:B------:R-:W-:-:S05]  /*03b0*/  @P0 VIADD R10, R10, 0x1 ;  /* 0x000000010a0a0836 */ /* 0x000fca0000000000 */
[----:B------:R-:W-:Y:S01]  /*03c0*/  MOV R15, R10 ;  /* 0x0000000a000f7202 */ /* 0x000fe20000000f00 */
[----:B--2---:R-:W-:-:S04]  /*03d0*/  IMAD.WIDE R10, R13, 0x4, R6 ;  /* 0x000000040d0a7825 */ /* 0x004fc800078e0206 */
[----:B------:R-:W-:Y:S01]  /*03e0*/  @!P1 IMAD.MOV R15, RZ, RZ, -R15 ;  /* 0x000000ffff0f9224 */ /* 0x000fe200078e0a0f */
[----:B------:R-:W-:-:S05]  /*03f0*/  @!P2 LOP3.LUT R15, RZ, R14, RZ, 0x33, !PT ;  /* 0x0000000eff0fa212 */ /* 0x000fca00078e33ff */
[----:B------:R0:W-:Y:S04]  /*0400*/  STG.E desc[UR6][R10.64], R15 ;  /* 0x0000000f0a007986 */ /* 0x0001e8000c101906 */
[----:B------:R-:W2:Y:S01]  /*0410*/  LDG.E R14, desc[UR6][R2.64] ;  /* 0x00000006020e7981 */ /* 0x000ea2000c1e1900 */
[----:B------:R-:W-:-:S04]  /*0420*/  IADD3 R13, PT, PT, R13, 0xc, RZ ;  /* 0x0000000c0d0d7810 */ /* 0x000fc80007ffe0ff */
[----:B--2---:R-:W-:-:S13]  /*0430*/  ISETP.GE.AND P0, PT, R13, R14, PT ;  /* 0x0000000e0d00720c */ /* 0x004fda0003f06270 */
[----:B0-----:R-:W-:Y:S05]  /*0440*/  @!P0 BRA `(.L_x_1) ;  /* 0xfffffffc00308947 */ /* 0x001fea000383ffff */
[----:B------:R-:W-:Y:S05]  /*0450*/  EXIT ;  /* 0x000000000000794d */ /* 0x000fea0003800000 */
.L_x_2:
[----:B------:R-:W-:-:S00]  /*0460*/  BRA `(.L_x_2) ;  /* 0xfffffffc00fc7947 */ /* 0x000fc0000383ffff */
[----:B------:R-:W-:-:S00]  /*0470*/  NOP ;  /* 0x0000000000007918 */ /* 0x000fc00000000000 */
        /* <DEDUP_REMOVED lines=8> */
.L_x_3:


//--------------------- .nv.shared._Z6kernelPiS_S_ --------------------------
	.section	.nv.shared._Z6kernelPiS_S_,"aw",@nobits
	.sectionflags	@""
	.align	4
.nv.shared._Z6kernelPiS_S_:
	.zero		1048


//--------------------- .nv.shared.reserved.0     --------------------------
	.section	.nv.shared.reserved.0,"aw",@nobits
	.weak		__nv_reservedSMEM_offset_0_alias
	.size		__nv_reservedSMEM_offset_0_alias, 0, 64
	.other		__nv_reservedSMEM_offset_0_alias,@"STO_CUDA_RESERVED_SHARED STV_DEFAULT"
__nv_reservedSMEM_offset_0_alias:
	.zero		0
	.zero		64


//--------------------- .nv.constant0._Z6kernelPiS_S_ --------------------------
	.section	.nv.constant0._Z6kernelPiS_S_,"a",@progbits
	.sectionflags	@""
	.align	4
.nv.constant0._Z6kernelPiS_S_:
	.zero		920


//--------------------- SYMBOLS --------------------------

	.type		.nv.reservedSmem.offset0,@object
	.size		.nv.reservedSmem.offset0,0x4
	.type		.nv.reservedSmem.cap,@object
	.size		.nv.reservedSmem.cap,0x4
